//
// Generated by NVIDIA NVVM Compiler
//
// Compiler Build ID: CL-36424714
// Cuda compilation tools, release 13.0, V13.0.88
// Based on NVVM 20.0.0
//

.version 9.0
.target sm_100
.address_size 64

	// .globl	_Z18BitonicSort_globalPiiii

.visible .entry _Z18BitonicSort_globalPiiii(
	.param .u64 .ptr .align 1 _Z18BitonicSort_globalPiiii_param_0,
	.param .u32 _Z18BitonicSort_globalPiiii_param_1,
	.param .u32 _Z18BitonicSort_globalPiiii_param_2,
	.param .u32 _Z18BitonicSort_globalPiiii_param_3
)
.maxntid 1024
.minnctapersm 2
{
	.reg .pred 	%p<9>;
	.reg .b32 	%r<12>;
	.reg .b64 	%rd<7>;

	ld.param.u64 	%rd3, [_Z18BitonicSort_globalPiiii_param_0];
	ld.param.u32 	%r5, [_Z18BitonicSort_globalPiiii_param_1];
	ld.param.u32 	%r6, [_Z18BitonicSort_globalPiiii_param_2];
	ld.param.u32 	%r7, [_Z18BitonicSort_globalPiiii_param_3];
	mov.u32 	%r8, %ntid.x;
	mov.u32 	%r9, %ctaid.x;
	mov.u32 	%r10, %tid.x;
	mad.lo.s32 	%r1, %r8, %r9, %r10;
	setp.ge.s32 	%p1, %r1, %r7;
	@%p1 bra 	$L__BB0_4;
	xor.b32  	%r2, %r5, %r1;
	setp.ge.s32 	%p2, %r1, %r2;
	setp.ge.s32 	%p3, %r2, %r7;
	or.pred  	%p4, %p2, %p3;
	@%p4 bra 	$L__BB0_4;
	cvta.to.global.u64 	%rd4, %rd3;
	and.b32  	%r11, %r6, %r1;
	mul.wide.s32 	%rd5, %r1, 4;
	add.s64 	%rd1, %rd4, %rd5;
	ld.global.u32 	%r3, [%rd1];
	mul.wide.s32 	%rd6, %r2, 4;
	add.s64 	%rd2, %rd4, %rd6;
	ld.global.u32 	%r4, [%rd2];
	setp.gt.s32 	%p5, %r3, %r4;
	setp.ne.s32 	%p6, %r11, 0;
	xor.pred  	%p7, %p6, %p5;
	not.pred 	%p8, %p7;
	@%p8 bra 	$L__BB0_4;
	st.global.u32 	[%rd1], %r4;
	st.global.u32 	[%rd2], %r3;
$L__BB0_4:
	ret;

}


// ===== COMPILED SASS (sm_100) =====

	.target	sm_100

	.elftype	@"ET_EXEC"


//--------------------- .note.nv.tkinfo           --------------------------
	.section	.note.nv.tkinfo,"",@"SHT_NOTE"
	.sectionflags	@"SHF_NOTE_NV_TKINFO"
	.tkinfo
        /*0018*/ 	.word	0x00000002
        /*0030*/ 	.string	""
        /*0030*/ 	.string	"ptxas"
        /*0030*/ 	.string	"Cuda compilation tools, release 13.0, V13.0.88"
        /*0030*/ 	.string	"Build cuda_13.0.r13.0/compiler.36424714_0"
        /*0030*/ 	.string	"-arch sm_100 -m 64 "



//--------------------- .note.nv.cuinfo           --------------------------
	.section	.note.nv.cuinfo,"",@"SHT_NOTE"
	.sectionflags	@"SHF_NOTE_NV_CUINFO"
        /*0018*/ 	.short	0x0002
        /*001a*/ 	.short	0x0064
        /*001c*/ 	.short	0x0082
	.zero		2


//--------------------- .nv.info                  --------------------------
	.section	.nv.info,"",@"SHT_CUDA_INFO"
	.align	4


	//----- nvinfo : EIATTR_REGCOUNT
	.align		4
        /*0000*/ 	.byte	0x04, 0x2f
        /*0002*/ 	.short	(.L_1 - .L_0)
	.align		4
.L_0:
        /*0004*/ 	.word	index@(_Z18BitonicSort_globalPiiii)
        /*0008*/ 	.word	0x0000000c


	//----- nvinfo : EIATTR_FRAME_SIZE
	.align		4
.L_1:
        /*000c*/ 	.byte	0x04, 0x11
        /*000e*/ 	.short	(.L_3 - .L_2)
	.align		4
.L_2:
        /*0010*/ 	.word	index@(_Z18BitonicSort_globalPiiii)
        /*0014*/ 	.word	0x00000000


	//----- nvinfo : EIATTR_MIN_STACK_SIZE
	.align		4
.L_3:
        /*0018*/ 	.byte	0x04, 0x12
        /*001a*/ 	.short	(.L_5 - .L_4)
	.align		4
.L_4:
        /*001c*/ 	.word	index@(_Z18BitonicSort_globalPiiii)
        /*0020*/ 	.word	0x00000000
.L_5:


//--------------------- .nv.compat                --------------------------
	.section	.nv.compat,"",@"SHT_CUDA_COMPAT_INFO"
	.align	4
        /*0000*/ 	.byte	0x02, 0x09, 0x00, 0x00, 0x02, 0x02, 0x01, 0x00, 0x02, 0x05, 0x05, 0x00, 0x03, 0x07, 0x01, 0x01
        /*0010*/ 	.byte	0x02, 0x03, 0x00, 0x00, 0x02, 0x06, 0x01, 0x00, 0x04, 0x0b, 0x08, 0x00, 0x09, 0x00, 0x00, 0x00
        /*0020*/ 	.byte	0x00, 0x00, 0x00, 0x00


//--------------------- .nv.info._Z18BitonicSort_globalPiiii --------------------------
	.section	.nv.info._Z18BitonicSort_globalPiiii,"",@"SHT_CUDA_INFO"
	.sectionflags	@""
	.align	4


	//----- nvinfo : EIATTR_CUDA_API_VERSION
	.align		4
        /*0000*/ 	.byte	0x04, 0x37
        /*0002*/ 	.short	(.L_7 - .L_6)
.L_6:
        /*0004*/ 	.word	0x00000082


	//----- nvinfo : EIATTR_KPARAM_INFO
	.align		4
.L_7:
        /*0008*/ 	.byte	0x04, 0x17
        /*000a*/ 	.short	(.L_9 - .L_8)
.L_8:
        /*000c*/ 	.word	0x00000000
        /*0010*/ 	.short	0x0003
        /*0012*/ 	.short	0x0010
        /*0014*/ 	.byte	0x00, 0xf0, 0x11, 0x00


	//----- nvinfo : EIATTR_KPARAM_INFO
	.align		4
.L_9:
        /*0018*/ 	.byte	0x04, 0x17
        /*001a*/ 	.short	(.L_11 - .L_10)
.L_10:
        /*001c*/ 	.word	0x00000000
        /*0020*/ 	.short	0x0002
        /*0022*/ 	.short	0x000c
        /*0024*/ 	.byte	0x00, 0xf0, 0x11, 0x00


	//----- nvinfo : EIATTR_KPARAM_INFO
	.align		4
.L_11:
        /*0028*/ 	.byte	0x04, 0x17
        /*002a*/ 	.short	(.L_13 - .L_12)
.L_12:
        /*002c*/ 	.word	0x00000000
        /*0030*/ 	.short	0x0001
        /*0032*/ 	.short	0x0008
        /*0034*/ 	.byte	0x00, 0xf0, 0x11, 0x00


	//----- nvinfo : EIATTR_KPARAM_INFO
	.align		4
.L_13:
        /*0038*/ 	.byte	0x04, 0x17
        /*003a*/ 	.short	(.L_15 - .L_14)
.L_14:
        /*003c*/ 	.word	0x00000000
        /*0040*/ 	.short	0x0000
        /*0042*/ 	.short	0x0000
        /*0044*/ 	.byte	0x00, 0xf5, 0x21, 0x00


	//----- nvinfo : EIATTR_SPARSE_MMA_MASK
	.align		4
.L_15:
        /*0048*/ 	.byte	0x03, 0x50
        /*004a*/ 	.short	0x0000


	//----- nvinfo : EIATTR_MAXREG_COUNT
	.align		4
        /*004c*/ 	.byte	0x03, 0x1b
        /*004e*/ 	.short	0x0020


	//----- nvinfo : EIATTR_MERCURY_ISA_VERSION
	.align		4
        /*0050*/ 	.byte	0x03, 0x5f
        /*0052*/ 	.short	0x0101


	//----- nvinfo : EIATTR_VRC_CTA_INIT_COUNT
	.align		4
        /*0054*/ 	.byte	0x02, 0x4a
	.zero		1
	.zero		1


	//----- nvinfo : EIATTR_EXIT_INSTR_OFFSETS
	.align		4
        /*0058*/ 	.byte	0x04, 0x1c
        /*005a*/ 	.short	(.L_17 - .L_16)


	//   ....[0]....
.L_16:
        /*005c*/ 	.word	0x00000070


	//   ....[1]....
        /*0060*/ 	.word	0x000000c0


	//   ....[2]....
        /*0064*/ 	.word	0x00000160


	//   ....[3]....
        /*0068*/ 	.word	0x00000190


	//----- nvinfo : EIATTR_MAX_THREADS
	.align		4
.L_17:
        /*006c*/ 	.byte	0x04, 0x05
        /*006e*/ 	.short	(.L_19 - .L_18)
.L_18:
        /*0070*/ 	.word	0x00000400
        /*0074*/ 	.word	0x00000001
        /*0078*/ 	.word	0x00000001


	//----- nvinfo : EIATTR_CBANK_PARAM_SIZE
	.align		4
.L_19:
        /*007c*/ 	.byte	0x03, 0x19
        /*007e*/ 	.short	0x0014


	//----- nvinfo : EIATTR_PARAM_CBANK
	.align		4
        /*0080*/ 	.byte	0x04, 0x0a
        /*0082*/ 	.short	(.L_21 - .L_20)
	.align		4
.L_20:
        /*0084*/ 	.word	index@(.nv.constant0._Z18BitonicSort_globalPiiii)
        /*0088*/ 	.short	0x0380
        /*008a*/ 	.short	0x0014


	//----- nvinfo : EIATTR_SW_WAR
	.align		4
.L_21:
        /*008c*/ 	.byte	0x04, 0x36
        /*008e*/ 	.short	(.L_23 - .L_22)
.L_22:
        /*0090*/ 	.word	0x00000008
.L_23:


//--------------------- .nv.callgraph             --------------------------
	.section	.nv.callgraph,"",@"SHT_CUDA_CALLGRAPH"
	.align	4
	.sectionentsize	8
	.align		4
        /*0000*/ 	.word	0x00000000
	.align		4
        /*0004*/ 	.word	0xffffffff
	.align		4
        /*0008*/ 	.word	0x00000000
	.align		4
        /*000c*/ 	.word	0xfffffffe
	.align		4
        /*0010*/ 	.word	0x00000000
	.align		4
        /*0014*/ 	.word	0xfffffffd
	.align		4
        /*0018*/ 	.word	0x00000000
	.align		4
        /*001c*/ 	.word	0xfffffffc


//--------------------- .text._Z18BitonicSort_globalPiiii --------------------------
	.section	.text._Z18BitonicSort_globalPiiii,"ax",@progbits
	.align	128
        .global         _Z18BitonicSort_globalPiiii
        .type           _Z18BitonicSort_globalPiiii,@function
        .size           _Z18BitonicSort_globalPiiii,(.L_x_1 - _Z18BitonicSort_globalPiiii)
        .other          _Z18BitonicSort_globalPiiii,@"STO_CUDA_ENTRY STV_DEFAULT"
_Z18BitonicSort_globalPiiii:
.text._Z18BitonicSort_globalPiiii:
[----:B------:R-:W-:Y:S01]  /*0000*/  LDC R1, c[0x0][0x37c] ;  /* 0x0000df00ff017b82 */ /* 0x000fe20000000800 */
[----:B------:R-:W0:Y:S01]  /*0010*/  S2R R7, SR_CTAID.X ;  /* 0x0000000000077919 */ /* 0x000e220000002500 */
[----:B------:R-:W0:Y:S01]  /*0020*/  LDCU UR4, c[0x0][0x360] ;  /* 0x00006c00ff0477ac */ /* 0x000e220008000800 */
[----:B------:R-:W0:Y:S01]  /*0030*/  S2R R0, SR_TID.X ;  /* 0x0000000000007919 */ /* 0x000e220000002100 */
[----:B------:R-:W1:Y:S01]  /*0040*/  LDCU UR5, c[0x0][0x390] ;  /* 0x00007200ff0577ac */ /* 0x000e620008000800 */
[----:B0-----:R-:W-:-:S05]  /*0050*/  IMAD R7, R7, UR4, R0 ;  /* 0x0000000407077c24 */ /* 0x001fca000f8e0200 */
[----:B-1----:R-:W-:-:S13]  /*0060*/  ISETP.GE.AND P0, PT, R7, UR5, PT ;  /* 0x0000000507007c0c */ /* 0x002fda000bf06270 */
[----:B------:R-:W-:Y:S05]  /*0070*/  @P0 EXIT ;  /* 0x000000000000094d */ /* 0x000fea0003800000 */
[----:B------:R-:W0:Y:S02]  /*0080*/  LDCU UR4, c[0x0][0x388] ;  /* 0x00007100ff0477ac */ /* 0x000e240008000800 */
[----:B0-----:R-:W-:-:S04]  /*0090*/  LOP3.LUT R0, R7, UR4, RZ, 0x3c, !PT ;  /* 0x0000000407007c12 */ /* 0x001fc8000f8e3cff */
[----:B------:R-:W-:-:S04]  /*00a0*/  ISETP.GE.AND P0, PT, R0, UR5, PT ;  /* 0x0000000500007c0c */ /* 0x000fc8000bf06270 */
[----:B------:R-:W-:-:S13]  /*00b0*/  ISETP.GE.OR P0, PT, R7, R0, P0 ;  /* 0x000000000700720c */ /* 0x000fda0000706670 */
[----:B------:R-:W-:Y:S05]  /*00c0*/  @P0 EXIT ;  /* 0x000000000000094d */ /* 0x000fea0003800000 */
[----:B------:R-:W0:Y:S01]  /*00d0*/  LDC.64 R4, c[0x0][0x380] ;  /* 0x0000e000ff047b82 */ /* 0x000e220000000a00 */
[----:B------:R-:W1:Y:S01]  /*00e0*/  LDCU.64 UR4, c[0x0][0x358] ;  /* 0x00006b00ff0477ac */ /* 0x000e620008000a00 */
[----:B------:R-:W2:Y:S01]  /*00f0*/  LDCU UR6, c[0x0][0x38c] ;  /* 0x00007180ff0677ac */ /* 0x000ea20008000800 */
[----:B0-----:R-:W-:-:S04]  /*0100*/  IMAD.WIDE R2, R7, 0x4, R4 ;  /* 0x0000000407027825 */ /* 0x001fc800078e0204 */
[----:B------:R-:W-:Y:S01]  /*0110*/  IMAD.WIDE R4, R0, 0x4, R4 ;  /* 0x0000000400047825 */ /* 0x000fe200078e0204 */
[----:B-1----:R-:W3:Y:S04]  /*0120*/  LDG.E R9, desc[UR4][R2.64] ;  /* 0x0000000402097981 */ /* 0x002ee8000c1e1900 */
[----:B------:R-:W3:Y:S01]  /*0130*/  LDG.E R0, desc[UR4][R4.64] ;  /* 0x0000000404007981 */ /* 0x000ee2000c1e1900 */
[----:B--2---:R-:W-:-:S04]  /*0140*/  LOP3.LUT P0, RZ, R7, UR6, RZ, 0xc0, !PT ;  /* 0x0000000607ff7c12 */ /* 0x004fc8000f80c0ff */
[----:B---3--:R-:W-:-:S13]  /*0150*/  ISETP.GT.XOR P0, PT, R9, R0, P0 ;  /* 0x000000000900720c */ /* 0x008fda0000704a70 */
[----:B------:R-:W-:Y:S05]  /*0160*/  @!P0 EXIT ;  /* 0x000000000000894d */ /* 0x000fea0003800000 */
[----:B------:R-:W-:Y:S04]  /*0170*/  STG.E desc[UR4][R2.64], R0 ;  /* 0x0000000002007986 */ /* 0x000fe8000c101904 */
[----:B------:R-:W-:Y:S01]  /*0180*/  STG.E desc[UR4][R4.64], R9 ;  /* 0x0000000904007986 */ /* 0x000fe2000c101904 */
[----:B------:R-:W-:Y:S05]  /*0190*/  EXIT ;  /* 0x000000000000794d */ /* 0x000fea0003800000 */
.L_x_0:
[----:B------:R-:W-:-:S00]  /*01a0*/  BRA `(.L_x_0) ;  /* 0xfffffffc00fc7947 */ /* 0x000fc0000383ffff */
[----:B------:R-:W-:-:S00]  /*01b0*/  NOP ;  /* 0x0000000000007918 */ /* 0x000fc00000000000 */
        /* <DEDUP_REMOVED lines=12> */
.L_x_1:


//--------------------- .nv.shared.reserved.0     --------------------------
	.section	.nv.shared.reserved.0,"aw",@nobits
	.weak		__nv_reservedSMEM_offset_0_alias
	.size		__nv_reservedSMEM_offset_0_alias, 0, 64
	.other		__nv_reservedSMEM_offset_0_alias,@"STO_CUDA_RESERVED_SHARED STV_DEFAULT"
__nv_reservedSMEM_offset_0_alias:
	.zero		0
	.zero		64


//--------------------- .nv.constant0._Z18BitonicSort_globalPiiii --------------------------
	.section	.nv.constant0._Z18BitonicSort_globalPiiii,"a",@progbits
	.sectionflags	@""
	.align	4
.nv.constant0._Z18BitonicSort_globalPiiii:
	.zero		916


//--------------------- SYMBOLS --------------------------

	.type		.nv.reservedSmem.offset0,@object
	.size		.nv.reservedSmem.offset0,0x4
